	.headerflags	@"EF_CUDA_TEXMODE_UNIFIED EF_CUDA_64BIT_ADDRESS EF_CUDA_SM86 EF_CUDA_VIRTUAL_SM(EF_CUDA_SM86)"
	.elftype	@"ET_EXEC"


//--------------------- .nv.info                  --------------------------
	.section	.nv.info,"",@"SHT_CUDA_INFO"
	.align	4


	//----- nvinfo : EIATTR_REGCOUNT
	.align		4
        /*0000*/ 	.byte	0x04, 0x2f
        /*0002*/ 	.short	(.L_1 - .L_0)
	.align		4
.L_0:
        /*0004*/ 	.word	index@(triton__0d1d2de)
        /*0008*/ 	.word	0x0000000a


	//----- nvinfo : EIATTR_MAX_STACK_SIZE
	.align		4
.L_1:
        /*000c*/ 	.byte	0x04, 0x23
        /*000e*/ 	.short	(.L_3 - .L_2)
	.align		4
.L_2:
        /*0010*/ 	.word	index@(triton__0d1d2de)
        /*0014*/ 	.word	0x00000000


	//----- nvinfo : EIATTR_MIN_STACK_SIZE
	.align		4
.L_3:
        /*0018*/ 	.byte	0x04, 0x12
        /*001a*/ 	.short	(.L_5 - .L_4)
	.align		4
.L_4:
        /*001c*/ 	.word	index@(triton__0d1d2de)
        /*0020*/ 	.word	0x00000000


	//----- nvinfo : EIATTR_FRAME_SIZE
	.align		4
.L_5:
        /*0024*/ 	.byte	0x04, 0x11
        /*0026*/ 	.short	(.L_7 - .L_6)
	.align		4
.L_6:
        /*0028*/ 	.word	index@(triton__0d1d2de)
        /*002c*/ 	.word	0x00000000
.L_7:


//--------------------- .nv.info.triton__0d1d2de  --------------------------
	.section	.nv.info.triton__0d1d2de,"",@"SHT_CUDA_INFO"
	.align	4


	//----- nvinfo : EIATTR_CUDA_API_VERSION
	.align		4
        /*0000*/ 	.byte	0x04, 0x37
        /*0002*/ 	.short	(.L_9 - .L_8)
.L_8:
        /*0004*/ 	.word	0x0000007b


	//----- nvinfo : EIATTR_SW2861232_WAR
	.align		4
.L_9:
        /*0008*/ 	.byte	0x01, 0x35
	.zero		2


	//----- nvinfo : EIATTR_PARAM_CBANK
	.align		4
        /*000c*/ 	.byte	0x04, 0x0a
        /*000e*/ 	.short	(.L_11 - .L_10)
	.align		4
.L_10:
        /*0010*/ 	.word	index@(.nv.constant0.triton__0d1d2de)
        /*0014*/ 	.short	0x0160
        /*0016*/ 	.short	0x0014


	//----- nvinfo : EIATTR_CBANK_PARAM_SIZE
	.align		4
.L_11:
        /*0018*/ 	.byte	0x03, 0x19
        /*001a*/ 	.short	0x0014


	//----- nvinfo : EIATTR_KPARAM_INFO
	.align		4
        /*001c*/ 	.byte	0x04, 0x17
        /*001e*/ 	.short	(.L_13 - .L_12)
.L_12:
        /*0020*/ 	.word	0x00000000
        /*0024*/ 	.short	0x0002
        /*0026*/ 	.short	0x0010
        /*0028*/ 	.byte	0x00, 0xf0, 0x11, 0x00


	//----- nvinfo : EIATTR_KPARAM_INFO
	.align		4
.L_13:
        /*002c*/ 	.byte	0x04, 0x17
        /*002e*/ 	.short	(.L_15 - .L_14)
.L_14:
        /*0030*/ 	.word	0x00000000
        /*0034*/ 	.short	0x0001
        /*0036*/ 	.short	0x0008
        /*0038*/ 	.byte	0x00, 0xf0, 0x21, 0x00


	//----- nvinfo : EIATTR_KPARAM_INFO
	.align		4
.L_15:
        /*003c*/ 	.byte	0x04, 0x17
        /*003e*/ 	.short	(.L_17 - .L_16)
.L_16:
        /*0040*/ 	.word	0x00000000
        /*0044*/ 	.short	0x0000
        /*0046*/ 	.short	0x0000
        /*0048*/ 	.byte	0x00, 0xf0, 0x21, 0x00


	//----- nvinfo : EIATTR_MAXREG_COUNT
	.align		4
.L_17:
        /*004c*/ 	.byte	0x03, 0x1b
        /*004e*/ 	.short	0x00ff


	//----- nvinfo : EIATTR_EXIT_INSTR_OFFSETS
	.align		4
        /*0050*/ 	.byte	0x04, 0x1c
        /*0052*/ 	.short	(.L_19 - .L_18)


	//   ....[0]....
.L_18:
        /*0054*/ 	.word	0x00000230


	//----- nvinfo : EIATTR_MAX_THREADS
	.align		4
.L_19:
        /*0058*/ 	.byte	0x04, 0x05
        /*005a*/ 	.short	(.L_21 - .L_20)
.L_20:
        /*005c*/ 	.word	0x00000100
        /*0060*/ 	.word	0x00000001
        /*0064*/ 	.word	0x00000001
.L_21:


//--------------------- .nv.rel.action            --------------------------
	.section	.nv.rel.action,"",@"SHT_CUDA_RELOCINFO"
	.align	8
	.sectionentsize	8
        /*0000*/ 	.byte	0x73, 0x00, 0x00, 0x00, 0x00, 0x00, 0x00, 0x00, 0x00, 0x00, 0x00, 0x11, 0x25, 0x00, 0x05, 0x36


//--------------------- .nv.constant0.triton__0d1d2de --------------------------
	.section	.nv.constant0.triton__0d1d2de,"a",@progbits
	.align	4
.nv.constant0.triton__0d1d2de:
	.zero		372


//--------------------- .text.triton__0d1d2de     --------------------------
	.section	.text.triton__0d1d2de,"ax",@progbits
	.sectioninfo	@"SHI_REGISTERS=10"
	.align	128
        .global         triton__0d1d2de
        .type           triton__0d1d2de,@function
        .size           triton__0d1d2de,(.L_x_1 - triton__0d1d2de)
        .other          triton__0d1d2de,@"STO_CUDA_ENTRY STV_DEFAULT"
triton__0d1d2de:
.text.triton__0d1d2de:
[----:B------:R-:W-:-:S02]  /*0000*/  IMAD.MOV.U32 R1, RZ, RZ, c[0x0][0x28] ;  /* 0x00000a00ff017624 */ /* 0x000fc400078e00ff */
[----:B------:R-:W0:Y:S01]  /*0010*/  S2R R0, SR_TID.X ;  /* 0x0000000000007919 */ /* 0x000e220000002100 */
[----:B------:R-:W-:-:S03]  /*0020*/  ULDC.64 UR4, c[0x0][0x118] ;  /* 0x0000460000047ab9 */ /* 0x000fc60000000a00 */
[----:B------:R-:W1:Y:S01]  /*0030*/  S2R R5, SR_CTAID.X ;  /* 0x0000000000057919 */ /* 0x000e620000002500 */
[----:B0-----:R-:W-:Y:S01]  /*0040*/  IMAD.SHL.U32 R0, R0, 0x2, RZ ;  /* 0x0000000200007824 */ /* 0x001fe200078e00ff */
[----:B-1----:R-:W-:-:S04]  /*0050*/  SHF.R.S32.HI R3, RZ, 0x16, R5 ;  /* 0x00000016ff037819 */ /* 0x002fc80000011405 */
[----:B------:R-:W-:Y:S02]  /*0060*/  LOP3.LUT R0, R0, 0x1fe, RZ, 0xc0, !PT ;  /* 0x000001fe00007812 */ /* 0x000fe400078ec0ff */
[----:B------:R-:W-:-:S03]  /*0070*/  SGXT R3, R3, 0x1 ;  /* 0x000000010303781a */ /* 0x000fc60000000200 */
[----:B------:R-:W-:-:S05]  /*0080*/  IMAD R0, R5, 0x200, R0 ;  /* 0x0000020005007824 */ /* 0x000fca00078e0200 */
[CC--:B------:R-:W-:Y:S02]  /*0090*/  LEA.HI R2, R3.reuse, R0.reuse, RZ, 0x8 ;  /* 0x0000000003027211 */ /* 0x0c0fe400078f40ff */
[----:B------:R-:W-:Y:S02]  /*00a0*/  LEA.HI R3, R3, R0, RZ, 0x12 ;  /* 0x0000000003037211 */ /* 0x000fe400078f90ff */
[----:B------:R-:W-:Y:S02]  /*00b0*/  SHF.R.S32.HI R4, RZ, 0x8, R2 ;  /* 0x00000008ff047819 */ /* 0x000fe40000011402 */
[----:B------:R-:W-:Y:S02]  /*00c0*/  SHF.R.S32.HI R3, RZ, 0x12, R3 ;  /* 0x00000012ff037819 */ /* 0x000fe40000011403 */
[----:B------:R-:W-:-:S03]  /*00d0*/  LEA.HI R5, R4, R4, RZ, 0x9 ;  /* 0x0000000404057211 */ /* 0x000fc600078f48ff */
[----:B------:R-:W-:Y:S01]  /*00e0*/  IMAD.SHL.U32 R3, R3, 0x400, RZ ;  /* 0x0000040003037824 */ /* 0x000fe200078e00ff */
[----:B------:R-:W-:Y:S02]  /*00f0*/  LOP3.LUT R7, R5, 0xffe00, RZ, 0xc0, !PT ;  /* 0x000ffe0005077812 */ /* 0x000fe400078ec0ff */
[----:B------:R-:W-:-:S03]  /*0100*/  LOP3.LUT R5, R2, 0xffffff00, RZ, 0xc0, !PT ;  /* 0xffffff0002057812 */ /* 0x000fc600078ec0ff */
[----:B------:R-:W-:Y:S01]  /*0110*/  IMAD.IADD R7, R4, 0x1, -R7 ;  /* 0x0000000104077824 */ /* 0x000fe200078e0a07 */
[----:B------:R-:W-:Y:S01]  /*0120*/  SHF.R.S32.HI R4, RZ, 0x1f, R3 ;  /* 0x0000001fff047819 */ /* 0x000fe20000011403 */
[----:B------:R-:W-:Y:S02]  /*0130*/  IMAD.IADD R2, R0, 0x1, -R5 ;  /* 0x0000000100027824 */ /* 0x000fe400078e0a05 */
[----:B------:R-:W-:-:S03]  /*0140*/  IMAD.SHL.U32 R7, R7, 0x1000, RZ ;  /* 0x0000100007077824 */ /* 0x000fc600078e00ff */
[----:B------:R-:W-:Y:S02]  /*0150*/  SHF.R.S32.HI R5, RZ, 0x1f, R2 ;  /* 0x0000001fff057819 */ /* 0x000fe40000011402 */
[----:B------:R-:W-:Y:S02]  /*0160*/  IADD3 R2, P0, P1, R7, R2, R3 ;  /* 0x0000000207027210 */ /* 0x000fe4000791e003 */
[----:B------:R-:W-:-:S04]  /*0170*/  SHF.R.S32.HI R7, RZ, 0x1f, R7 ;  /* 0x0000001fff077819 */ /* 0x000fc80000011407 */
[----:B------:R-:W-:Y:S02]  /*0180*/  IADD3.X R5, R7, R5, R4, P0, P1 ;  /* 0x0000000507057210 */ /* 0x000fe400007e2404 */
[----:B------:R-:W-:-:S04]  /*0190*/  LEA R4, P0, R2, c[0x0][0x160], 0x1 ;  /* 0x0000580002047a11 */ /* 0x000fc800078008ff */
[----:B------:R-:W-:-:S05]  /*01a0*/  LEA.HI.X R5, R2, c[0x0][0x164], R5, 0x1, P0 ;  /* 0x0000590002057a11 */ /* 0x000fca00000f0c05 */
[----:B------:R-:W2:Y:S01]  /*01b0*/  LDG.E.EL R4, [R4.64+0x600] ;  /* 0x0006000404047981 */ /* 0x000ea2000c2e1900 */
[----:B------:R-:W-:Y:S01]  /*01c0*/  IMAD.MOV.U32 R3, RZ, RZ, 0x2 ;  /* 0x00000002ff037424 */ /* 0x000fe200078e00ff */
[C---:B--2---:R-:W-:Y:S01]  /*01d0*/  PRMT R2, R4.reuse, 0x7632, R2 ;  /* 0x0000763204027816 */ /* 0x044fe20000000002 */
[----:B------:R-:W-:-:S04]  /*01e0*/  IMAD.U32 R6, R4, 0x10000, RZ ;  /* 0x0001000004067824 */ /* 0x000fc800078e00ff */
[----:B------:R-:W-:Y:S02]  /*01f0*/  IMAD.U32 R7, R2, 0x10000, RZ ;  /* 0x0001000002077824 */ /* 0x000fe400078e00ff */
[----:B------:R-:W-:-:S03]  /*0200*/  IMAD.WIDE R2, R0, R3, c[0x0][0x168] ;  /* 0x00005a0000027625 */ /* 0x000fc600078e0203 */
[----:B------:R-:W-:-:S05]  /*0210*/  F2FP.BF16.PACK_AB R7, R7, R6 ;  /* 0x000000060707723e */ /* 0x000fca00000010ff */
[----:B------:R-:W-:Y:S01]  /*0220*/  STG.E [R2.64], R7 ;  /* 0x0000000702007986 */ /* 0x000fe2000c101904 */
[----:B------:R-:W-:Y:S05]  /*0230*/  EXIT ;  /* 0x000000000000794d */ /* 0x000fea0003800000 */
.L_x_0:
[----:B------:R-:W-:-:S00]  /*0240*/  BRA `(.L_x_0) ;  /* 0xfffffff000007947 */ /* 0x000fc0000383ffff */
[----:B------:R-:W-:-:S00]  /*0250*/  NOP ;  /* 0x0000000000007918 */ /* 0x000fc00000000000 */
        /* <DEDUP_REMOVED lines=10> */
.L_x_1:
